//
// Generated by NVIDIA NVVM Compiler
//
// Compiler Build ID: CL-36424714
// Cuda compilation tools, release 13.0, V13.0.88
// Based on NVVM 20.0.0
//

.version 9.0
.target sm_100
.address_size 64

	// .globl	_Z6kernelv
.extern .func  (.param .b32 func_retval0) vprintf
(
	.param .b64 vprintf_param_0,
	.param .b64 vprintf_param_1
)
;
.global .align 1 .b8 $str[39] = {84, 104, 114, 101, 97, 100, 73, 100, 120, 46, 120, 44, 121, 44, 122, 61, 37, 100, 44, 37, 100, 44, 37, 100, 44, 37, 100, 44, 37, 100, 44, 37, 100, 44, 37, 108, 100, 10};

.visible .entry _Z6kernelv()
{
	.local .align 16 .b8 	__local_depot0[32];
	.reg .b64 	%SP;
	.reg .b64 	%SPL;
	.reg .b32 	%r<20>;
	.reg .b64 	%rd<8>;

	mov.u64 	%SPL, __local_depot0;
	cvta.local.u64 	%SP, %SPL;
	add.u64 	%rd1, %SP, 0;
	add.u64 	%rd2, %SPL, 0;
	mov.u32 	%r1, %ctaid.z;
	mov.u32 	%r2, %nctaid.x;
	mov.u32 	%r3, %nctaid.y;
	mov.u32 	%r4, %ctaid.y;
	mov.u32 	%r5, %ctaid.x;
	mad.lo.s32 	%r6, %r3, %r1, %r4;
	mad.lo.s32 	%r7, %r6, %r2, %r5;
	mov.u32 	%r8, %ntid.x;
	mov.u32 	%r9, %ntid.y;
	mul.lo.s32 	%r10, %r8, %r9;
	mov.u32 	%r11, %ntid.z;
	mul.lo.s32 	%r12, %r10, %r11;
	mov.u32 	%r13, %tid.z;
	mov.u32 	%r14, %tid.y;
	mov.u32 	%r15, %tid.x;
	mad.lo.s32 	%r16, %r9, %r13, %r14;
	mad.lo.s32 	%r17, %r16, %r8, %r15;
	cvt.u64.u32 	%rd3, %r17;
	mul.wide.u32 	%rd4, %r7, %r12;
	add.s64 	%rd5, %rd4, %rd3;
	st.local.v4.u32 	[%rd2], {%r1, %r4, %r5, %r13};
	st.local.v2.u32 	[%rd2+16], {%r14, %r15};
	st.local.u64 	[%rd2+24], %rd5;
	mov.u64 	%rd6, $str;
	cvta.global.u64 	%rd7, %rd6;
	{ // callseq 0, 0
	.param .b64 param0;
	st.param.b64 	[param0], %rd7;
	.param .b64 param1;
	st.param.b64 	[param1], %rd1;
	.param .b32 retval0;
	call.uni (retval0), 
	vprintf, 
	(
	param0, 
	param1
	);
	ld.param.b32 	%r18, [retval0];
	} // callseq 0
	ret;

}


// ===== COMPILED SASS (sm_100) =====

	.target	sm_100

	.elftype	@"ET_EXEC"


//--------------------- .note.nv.tkinfo           --------------------------
	.section	.note.nv.tkinfo,"",@"SHT_NOTE"
	.sectionflags	@"SHF_NOTE_NV_TKINFO"
	.tkinfo
        /*0018*/ 	.word	0x00000002
        /*0030*/ 	.string	""
        /*0030*/ 	.string	"ptxas"
        /*0030*/ 	.string	"Cuda compilation tools, release 13.0, V13.0.88"
        /*0030*/ 	.string	"Build cuda_13.0.r13.0/compiler.36424714_0"
        /*0030*/ 	.string	"-arch sm_100 -m 64 "



//--------------------- .note.nv.cuinfo           --------------------------
	.section	.note.nv.cuinfo,"",@"SHT_NOTE"
	.sectionflags	@"SHF_NOTE_NV_CUINFO"
        /*0018*/ 	.short	0x0002
        /*001a*/ 	.short	0x0064
        /*001c*/ 	.short	0x0082
	.zero		2


//--------------------- .nv.info                  --------------------------
	.section	.nv.info,"",@"SHT_CUDA_INFO"
	.align	4


	//----- nvinfo : EIATTR_REGCOUNT
	.align		4
        /*0000*/ 	.byte	0x04, 0x2f
        /*0002*/ 	.short	(.L_2 - .L_1)
	.align		4
.L_1:
        /*0004*/ 	.word	index@(_Z6kernelv)
        /*0008*/ 	.word	0x00000018


	//----- nvinfo : EIATTR_FRAME_SIZE
	.align		4
.L_2:
        /*000c*/ 	.byte	0x04, 0x11
        /*000e*/ 	.short	(.L_4 - .L_3)
	.align		4
.L_3:
        /*0010*/ 	.word	index@(_Z6kernelv)
        /*0014*/ 	.word	0x00000020


	//----- nvinfo : EIATTR_MIN_STACK_SIZE
	.align		4
.L_4:
        /*0018*/ 	.byte	0x04, 0x12
        /*001a*/ 	.short	(.L_6 - .L_5)
	.align		4
.L_5:
        /*001c*/ 	.word	index@(_Z6kernelv)
        /*0020*/ 	.word	0x00000020
.L_6:


//--------------------- .nv.compat                --------------------------
	.section	.nv.compat,"",@"SHT_CUDA_COMPAT_INFO"
	.align	4
        /*0000*/ 	.byte	0x02, 0x09, 0x00, 0x00, 0x02, 0x02, 0x01, 0x00, 0x02, 0x05, 0x05, 0x00, 0x03, 0x07, 0x01, 0x01
        /*0010*/ 	.byte	0x02, 0x03, 0x00, 0x00, 0x02, 0x06, 0x01, 0x00, 0x04, 0x0b, 0x08, 0x00, 0x09, 0x00, 0x00, 0x00
        /*0020*/ 	.byte	0x00, 0x00, 0x00, 0x00


//--------------------- .nv.info._Z6kernelv       --------------------------
	.section	.nv.info._Z6kernelv,"",@"SHT_CUDA_INFO"
	.sectionflags	@""
	.align	4


	//----- nvinfo : EIATTR_CUDA_API_VERSION
	.align		4
        /*0000*/ 	.byte	0x04, 0x37
        /*0002*/ 	.short	(.L_8 - .L_7)
.L_7:
        /*0004*/ 	.word	0x00000082


	//----- nvinfo : EIATTR_SPARSE_MMA_MASK
	.align		4
.L_8:
        /*0008*/ 	.byte	0x03, 0x50
        /*000a*/ 	.short	0x0000


	//----- nvinfo : EIATTR_MAXREG_COUNT
	.align		4
        /*000c*/ 	.byte	0x03, 0x1b
        /*000e*/ 	.short	0x00ff


	//----- nvinfo : EIATTR_EXTERNS
	.align		4
        /*0010*/ 	.byte	0x04, 0x0f
        /*0012*/ 	.short	(.L_10 - .L_9)


	//   ....[0]....
	.align		4
.L_9:
        /*0014*/ 	.word	index@(vprintf)


	//----- nvinfo : EIATTR_MERCURY_ISA_VERSION
	.align		4
.L_10:
        /*0018*/ 	.byte	0x03, 0x5f
        /*001a*/ 	.short	0x0101


	//----- nvinfo : EIATTR_VRC_CTA_INIT_COUNT
	.align		4
        /*001c*/ 	.byte	0x02, 0x4a
	.zero		1
	.zero		1


	//----- nvinfo : EIATTR_SYSCALL_OFFSETS
	.align		4
        /*0020*/ 	.byte	0x04, 0x46
        /*0022*/ 	.short	(.L_12 - .L_11)


	//   ....[0]....
.L_11:
        /*0024*/ 	.word	0x00000220


	//----- nvinfo : EIATTR_EXIT_INSTR_OFFSETS
	.align		4
.L_12:
        /*0028*/ 	.byte	0x04, 0x1c
        /*002a*/ 	.short	(.L_14 - .L_13)


	//   ....[0]....
.L_13:
        /*002c*/ 	.word	0x00000230


	//----- nvinfo : EIATTR_SW_WAR
	.align		4
.L_14:
        /*0030*/ 	.byte	0x04, 0x36
        /*0032*/ 	.short	(.L_16 - .L_15)
.L_15:
        /*0034*/ 	.word	0x00000008
.L_16:


//--------------------- .nv.callgraph             --------------------------
	.section	.nv.callgraph,"",@"SHT_CUDA_CALLGRAPH"
	.align	4
	.sectionentsize	8
	.align		4
        /*0000*/ 	.word	0x00000000
	.align		4
        /*0004*/ 	.word	0xffffffff
	.align		4
        /*0008*/ 	.word	index@(_Z6kernelv)
	.align		4
        /*000c*/ 	.word	index@(vprintf)
	.align		4
        /*0010*/ 	.word	0x00000000
	.align		4
        /*0014*/ 	.word	0xfffffffe
	.align		4
        /*0018*/ 	.word	0x00000000
	.align		4
        /*001c*/ 	.word	0xfffffffd
	.align		4
        /*0020*/ 	.word	0x00000000
	.align		4
        /*0024*/ 	.word	0xfffffffc


//--------------------- .nv.constant4             --------------------------
	.section	.nv.constant4,"a",@progbits
	.align	8
	.align		8
.nv.constant4:
        /*0000*/ 	.dword	vprintf
	.align		8
        /*0008*/ 	.dword	$str


//--------------------- .text._Z6kernelv          --------------------------
	.section	.text._Z6kernelv,"ax",@progbits
	.align	128
        .global         _Z6kernelv
        .type           _Z6kernelv,@function
        .size           _Z6kernelv,(.L_x_2 - _Z6kernelv)
        .other          _Z6kernelv,@"STO_CUDA_ENTRY STV_DEFAULT"
_Z6kernelv:
.text._Z6kernelv:
[----:B------:R-:W0:Y:S01]  /*0000*/  LDC R1, c[0x0][0x37c] ;  /* 0x0000df00ff017b82 */ /* 0x000e220000000800 */
[----:B------:R-:W1:Y:S01]  /*0010*/  S2R R8, SR_CTAID.Z ;  /* 0x0000000000087919 */ /* 0x000e620000002700 */
[----:B------:R-:W2:Y:S01]  /*0020*/  LDCU UR6, c[0x0][0x2fc] ;  /* 0x00005f80ff0677ac */ /* 0x000ea20008000800 */
[----:B0-----:R-:W-:Y:S01]  /*0030*/  IADD3 R1, PT, PT, R1, -0x20, RZ ;  /* 0xffffffe001017810 */ /* 0x001fe20007ffe0ff */
[----:B------:R-:W1:Y:S01]  /*0040*/  S2R R9, SR_CTAID.Y ;  /* 0x0000000000097919 */ /* 0x000e620000002600 */
[----:B------:R-:W0:Y:S01]  /*0050*/  LDCU UR7, c[0x0][0x370] ;  /* 0x00006e00ff0777ac */ /* 0x000e220008000800 */
[----:B------:R-:W-:Y:S01]  /*0060*/  MOV R0, 0x0 ;  /* 0x0000000000007802 */ /* 0x000fe20000000f00 */
[----:B------:R-:W0:Y:S01]  /*0070*/  S2R R10, SR_CTAID.X ;  /* 0x00000000000a7919 */ /* 0x000e220000002500 */
[----:B------:R-:W1:Y:S02]  /*0080*/  LDCU UR8, c[0x0][0x374] ;  /* 0x00006e80ff0877ac */ /* 0x000e640008000800 */
[----:B------:R3:W4:Y:S01]  /*0090*/  LDC.64 R12, c[0x4][R0] ;  /* 0x01000000000c7b82 */ /* 0x0007220000000a00 */
[----:B------:R-:W5:Y:S01]  /*00a0*/  S2R R14, SR_TID.Y ;  /* 0x00000000000e7919 */ /* 0x000f620000002200 */
[----:B------:R-:W2:Y:S01]  /*00b0*/  LDCU UR9, c[0x0][0x360] ;  /* 0x00006c00ff0977ac */ /* 0x000ea20008000800 */
[----:B------:R-:W5:Y:S01]  /*00c0*/  S2R R11, SR_TID.Z ;  /* 0x00000000000b7919 */ /* 0x000f620000002300 */
[----:B------:R-:W2:Y:S01]  /*00d0*/  LDCU UR10, c[0x0][0x364] ;  /* 0x00006c80ff0a77ac */ /* 0x000ea20008000800 */
[----:B------:R-:W3:Y:S01]  /*00e0*/  S2R R15, SR_TID.X ;  /* 0x00000000000f7919 */ /* 0x000ee20000002100 */
[----:B------:R-:W1:Y:S01]  /*00f0*/  LDCU UR5, c[0x0][0x368] ;  /* 0x00006d00ff0577ac */ /* 0x000e620008000800 */
[----:B--2---:R-:W-:Y:S01]  /*0100*/  UIMAD UR4, UR9, UR10, URZ ;  /* 0x0000000a090472a4 */ /* 0x004fe2000f8e02ff */
[----:B-1----:R-:W-:-:S03]  /*0110*/  IMAD R3, R8, UR8, R9 ;  /* 0x0000000808037c24 */ /* 0x002fc6000f8e0209 */
[----:B------:R-:W-:Y:S01]  /*0120*/  UIMAD UR4, UR4, UR5, URZ ;  /* 0x00000005040472a4 */ /* 0x000fe2000f8e02ff */
[----:B0-----:R-:W-:Y:S02]  /*0130*/  IMAD R5, R3, UR7, R10 ;  /* 0x0000000703057c24 */ /* 0x001fe4000f8e020a */
[----:B------:R-:W-:Y:S01]  /*0140*/  HFMA2 R3, -RZ, RZ, 0, 0 ;  /* 0x00000000ff037431 */ /* 0x000fe200000001ff */
[----:B------:R-:W0:Y:S01]  /*0150*/  LDCU UR5, c[0x0][0x2f8] ;  /* 0x00005f00ff0577ac */ /* 0x000e220008000800 */
[----:B-----5:R-:W-:Y:S01]  /*0160*/  IMAD R2, R11, UR10, R14 ;  /* 0x0000000a0b027c24 */ /* 0x020fe2000f8e020e */
[----:B------:R1:W-:Y:S03]  /*0170*/  STL.128 [R1], R8 ;  /* 0x0000000801007387 */ /* 0x0003e60000100c00 */
[----:B---3--:R-:W-:Y:S01]  /*0180*/  IMAD R2, R2, UR9, R15 ;  /* 0x0000000902027c24 */ /* 0x008fe2000f8e020f */
[----:B------:R1:W-:Y:S01]  /*0190*/  STL.64 [R1+0x10], R14 ;  /* 0x0000100e01007387 */ /* 0x0003e20000100a00 */
[----:B------:R-:W2:Y:S02]  /*01a0*/  LDCU.64 UR8, c[0x4][0x8] ;  /* 0x01000100ff0877ac */ /* 0x000ea40008000a00 */
[----:B------:R-:W-:Y:S01]  /*01b0*/  IMAD.WIDE.U32 R2, R5, UR4, R2 ;  /* 0x0000000405027c25 */ /* 0x000fe2000f8e0002 */
[----:B0-----:R-:W-:-:S04]  /*01c0*/  IADD3 R6, P0, PT, R1, UR5, RZ ;  /* 0x0000000501067c10 */ /* 0x001fc8000ff1e0ff */
[----:B------:R1:W-:Y:S01]  /*01d0*/  STL.64 [R1+0x18], R2 ;  /* 0x0000180201007387 */ /* 0x0003e20000100a00 */
[----:B------:R-:W-:Y:S02]  /*01e0*/  IADD3.X R7, PT, PT, RZ, UR6, RZ, P0, !PT ;  /* 0x00000006ff077c10 */ /* 0x000fe400087fe4ff */
[----:B--2---:R-:W-:Y:S02]  /*01f0*/  MOV R4, UR8 ;  /* 0x0000000800047c02 */ /* 0x004fe40008000f00 */
[----:B----4-:R-:W-:-:S07]  /*0200*/  MOV R5, UR9 ;  /* 0x0000000900057c02 */ /* 0x010fce0008000f00 */
[----:B------:R-:W-:-:S07]  /*0210*/  LEPC R20, `(.L_x_0) ;  /* 0x000000001014794e */ /* 0x000fce0000000000 */
[----:B-1----:R-:W-:Y:S05]  /*0220*/  CALL.ABS.NOINC R12 ;  /* 0x000000000c007343 */ /* 0x002fea0003c00000 */
.L_x_0:
[----:B------:R-:W-:Y:S05]  /*0230*/  EXIT ;  /* 0x000000000000794d */ /* 0x000fea0003800000 */
.L_x_1:
[----:B------:R-:W-:-:S00]  /*0240*/  BRA `(.L_x_1) ;  /* 0xfffffffc00fc7947 */ /* 0x000fc0000383ffff */
[----:B------:R-:W-:-:S00]  /*0250*/  NOP ;  /* 0x0000000000007918 */ /* 0x000fc00000000000 */
        /* <DEDUP_REMOVED lines=10> */
.L_x_2:


//--------------------- .nv.global.init           --------------------------
	.section	.nv.global.init,"aw",@progbits
.nv.global.init:
	.type		$str,@object
	.size		$str,(.L_0 - $str)
$str:
        /*0000*/ 	.byte	0x54, 0x68, 0x72, 0x65, 0x61, 0x64, 0x49, 0x64, 0x78, 0x2e, 0x78, 0x2c, 0x79, 0x2c, 0x7a, 0x3d
        /*0010*/ 	.byte	0x25, 0x64, 0x2c, 0x25, 0x64, 0x2c, 0x25, 0x64, 0x2c, 0x25, 0x64, 0x2c, 0x25, 0x64, 0x2c, 0x25
        /*0020*/ 	.byte	0x64, 0x2c, 0x25, 0x6c, 0x64, 0x0a, 0x00
.L_0:


//--------------------- .nv.shared.reserved.0     --------------------------
	.section	.nv.shared.reserved.0,"aw",@nobits
	.weak		__nv_reservedSMEM_offset_0_alias
	.size		__nv_reservedSMEM_offset_0_alias, 0, 64
	.other		__nv_reservedSMEM_offset_0_alias,@"STO_CUDA_RESERVED_SHARED STV_DEFAULT"
__nv_reservedSMEM_offset_0_alias:
	.zero		0
	.zero		64


//--------------------- .nv.constant0._Z6kernelv  --------------------------
	.section	.nv.constant0._Z6kernelv,"a",@progbits
	.sectionflags	@""
	.align	4
.nv.constant0._Z6kernelv:
	.zero		896


//--------------------- SYMBOLS --------------------------

	.type		.nv.reservedSmem.offset0,@object
	.size		.nv.reservedSmem.offset0,0x4
	.type		vprintf,@function
